	.headerflags	@"EF_CUDA_TEXMODE_UNIFIED EF_CUDA_64BIT_ADDRESS EF_CUDA_ACCELERATORS EF_CUDA_SM90 EF_CUDA_VIRTUAL_SM(EF_CUDA_SM90)"
	.elftype	@"ET_EXEC"


//--------------------- .nv.info                  --------------------------
	.section	.nv.info,"",@"SHT_CUDA_INFO"
	.align	4


	//----- nvinfo : EIATTR_REGCOUNT
	.align		4
        /*0000*/ 	.byte	0x04, 0x2f
        /*0002*/ 	.short	(.L_1 - .L_0)
	.align		4
.L_0:
        /*0004*/ 	.word	index@(triton_poi_fused_convolution_relu_21)
        /*0008*/ 	.word	0x0000000c


	//----- nvinfo : EIATTR_MIN_STACK_SIZE
	.align		4
.L_1:
        /*000c*/ 	.byte	0x04, 0x12
        /*000e*/ 	.short	(.L_3 - .L_2)
	.align		4
.L_2:
        /*0010*/ 	.word	index@(triton_poi_fused_convolution_relu_21)
        /*0014*/ 	.word	0x00000000


	//----- nvinfo : EIATTR_FRAME_SIZE
	.align		4
.L_3:
        /*0018*/ 	.byte	0x04, 0x11
        /*001a*/ 	.short	(.L_5 - .L_4)
	.align		4
.L_4:
        /*001c*/ 	.word	index@(triton_poi_fused_convolution_relu_21)
        /*0020*/ 	.word	0x00000000


	//----- nvinfo : EIATTR_MIN_STACK_SIZE
	.align		4
.L_5:
        /*0024*/ 	.byte	0x04, 0x12
        /*0026*/ 	.short	(.L_7 - .L_6)
	.align		4
.L_6:
        /*0028*/ 	.word	index@(triton_poi_fused_convolution_relu_21)
        /*002c*/ 	.word	0x00000000
.L_7:


//--------------------- .nv.info.triton_poi_fused_convolution_relu_21 --------------------------
	.section	.nv.info.triton_poi_fused_convolution_relu_21,"",@"SHT_CUDA_INFO"
	.sectionflags	@""
	.align	4


	//----- nvinfo : EIATTR_CUDA_API_VERSION
	.align		4
        /*0000*/ 	.byte	0x04, 0x37
        /*0002*/ 	.short	(.L_9 - .L_8)
.L_8:
        /*0004*/ 	.word	0x0000007c


	//----- nvinfo : EIATTR_KPARAM_INFO
	.align		4
.L_9:
        /*0008*/ 	.byte	0x04, 0x17
        /*000a*/ 	.short	(.L_11 - .L_10)
.L_10:
        /*000c*/ 	.word	0x00000000
        /*0010*/ 	.short	0x0002
        /*0012*/ 	.short	0x0010
        /*0014*/ 	.byte	0x00, 0xf0, 0x11, 0x00


	//----- nvinfo : EIATTR_KPARAM_INFO
	.align		4
.L_11:
        /*0018*/ 	.byte	0x04, 0x17
        /*001a*/ 	.short	(.L_13 - .L_12)
.L_12:
        /*001c*/ 	.word	0x00000000
        /*0020*/ 	.short	0x0001
        /*0022*/ 	.short	0x0008
        /*0024*/ 	.byte	0x00, 0xf4, 0x21, 0x00


	//----- nvinfo : EIATTR_KPARAM_INFO
	.align		4
.L_13:
        /*0028*/ 	.byte	0x04, 0x17
        /*002a*/ 	.short	(.L_15 - .L_14)
.L_14:
        /*002c*/ 	.word	0x00000000
        /*0030*/ 	.short	0x0000
        /*0032*/ 	.short	0x0000
        /*0034*/ 	.byte	0x00, 0xf4, 0x21, 0x00


	//----- nvinfo : EIATTR_SPARSE_MMA_MASK
	.align		4
.L_15:
        /*0038*/ 	.byte	0x03, 0x50
        /*003a*/ 	.short	0x0000


	//----- nvinfo : EIATTR_MAXREG_COUNT
	.align		4
        /*003c*/ 	.byte	0x03, 0x1b
        /*003e*/ 	.short	0x00ff


	//----- nvinfo : EIATTR_EXIT_INSTR_OFFSETS
	.align		4
        /*0040*/ 	.byte	0x04, 0x1c
        /*0042*/ 	.short	(.L_17 - .L_16)


	//   ....[0]....
.L_16:
        /*0044*/ 	.word	0x00000190


	//   ....[1]....
        /*0048*/ 	.word	0x000001b0


	//----- nvinfo : EIATTR_REQNTID
	.align		4
.L_17:
        /*004c*/ 	.byte	0x04, 0x10
        /*004e*/ 	.short	(.L_19 - .L_18)
.L_18:
        /*0050*/ 	.word	0x00000080
        /*0054*/ 	.word	0x00000001
        /*0058*/ 	.word	0x00000001


	//----- nvinfo : EIATTR_CBANK_PARAM_SIZE
	.align		4
.L_19:
        /*005c*/ 	.byte	0x03, 0x19
        /*005e*/ 	.short	0x0014


	//----- nvinfo : EIATTR_PARAM_CBANK
	.align		4
        /*0060*/ 	.byte	0x04, 0x0a
        /*0062*/ 	.short	(.L_21 - .L_20)
	.align		4
.L_20:
        /*0064*/ 	.word	index@(.nv.constant0.triton_poi_fused_convolution_relu_21)
        /*0068*/ 	.short	0x0210
        /*006a*/ 	.short	0x0014


	//----- nvinfo : EIATTR_SW_WAR
	.align		4
.L_21:
        /*006c*/ 	.byte	0x04, 0x36
        /*006e*/ 	.short	(.L_23 - .L_22)
.L_22:
        /*0070*/ 	.word	0x00000008
.L_23:


//--------------------- .nv.callgraph             --------------------------
	.section	.nv.callgraph,"",@"SHT_CUDA_CALLGRAPH"
	.align	4
	.sectionentsize	8
	.align		4
        /*0000*/ 	.word	0x00000000
	.align		4
        /*0004*/ 	.word	0xffffffff
	.align		4
        /*0008*/ 	.word	0x00000000
	.align		4
        /*000c*/ 	.word	0xfffffffe
	.align		4
        /*0010*/ 	.word	0x00000000
	.align		4
        /*0014*/ 	.word	0xfffffffd
	.align		4
        /*0018*/ 	.word	0x00000000
	.align		4
        /*001c*/ 	.word	0xfffffffc


//--------------------- .text.triton_poi_fused_convolution_relu_21 --------------------------
	.section	.text.triton_poi_fused_convolution_relu_21,"ax",@progbits
	.align	128
        .global         triton_poi_fused_convolution_relu_21
        .type           triton_poi_fused_convolution_relu_21,@function
        .size           triton_poi_fused_convolution_relu_21,(.L_x_1 - triton_poi_fused_convolution_relu_21)
        .other          triton_poi_fused_convolution_relu_21,@"STO_CUDA_ENTRY STV_DEFAULT"
triton_poi_fused_convolution_relu_21:
.text.triton_poi_fused_convolution_relu_21:
[----:B------:R-:W0:Y:S02]  /*0000*/  LDC R1, c[0x0][0x28] ;  /* 0x00000a00ff017b82 */ /* 0x000e240000000800 */
[----:B------:R-:W1:Y:S01]  /*0010*/  S2R R0, SR_TID.X ;  /* 0x0000000000007919 */ /* 0x000e620000002100 */
[----:B------:R-:W2:Y:S01]  /*0020*/  LDC.64 R2, c[0x0][0x210] ;  /* 0x00008400ff027b82 */ /* 0x000ea20000000a00 */
[----:B------:R-:W-:Y:S01]  /*0030*/  ULDC.64 UR4, c[0x0][0x208] ;  /* 0x0000820000047ab9 */ /* 0x000fe20000000a00 */
[----:B------:R-:W3:Y:S01]  /*0040*/  S2R R7, SR_CTAID.X ;  /* 0x0000000000077919 */ /* 0x000ee20000002500 */
[----:B-1----:R-:W-:Y:S02]  /*0050*/  LOP3.LUT R0, R0, 0x7f, RZ, 0xc0, !PT ;  /* 0x0000007f00007812 */ /* 0x002fe400078ec0ff */
[----:B---3--:R-:W-:-:S03]  /*0060*/  SHF.R.S32.HI R4, RZ, 0x18, R7 ;  /* 0x00000018ff047819 */ /* 0x008fc60000011407 */
[----:B------:R-:W-:Y:S01]  /*0070*/  IMAD R7, R7, 0x80, R0 ;  /* 0x0000008007077824 */ /* 0x000fe200078e0200 */
[----:B------:R-:W-:-:S03]  /*0080*/  SGXT R0, R4, 0x1 ;  /* 0x000000010400781a */ /* 0x000fc60000000200 */
[C---:B--2---:R-:W-:Y:S01]  /*0090*/  IMAD.WIDE R2, R7.reuse, 0x4, R2 ;  /* 0x0000000407027825 */ /* 0x044fe200078e0202 */
[----:B------:R-:W1:Y:S01]  /*00a0*/  LDC.64 R4, c[0x0][0x218] ;  /* 0x00008600ff047b82 */ /* 0x000e620000000a00 */
[----:B------:R-:W-:Y:S02]  /*00b0*/  ISETP.GE.AND P1, PT, R7, 0x100, PT ;  /* 0x000001000700780c */ /* 0x000fe40003f26270 */
[----:B------:R-:W-:Y:S01]  /*00c0*/  LEA.HI R0, R0, R7, RZ, 0x4 ;  /* 0x0000000700007211 */ /* 0x000fe200078f20ff */
[----:B------:R-:W-:-:S03]  /*00d0*/  IMAD.MOV.U32 R7, RZ, RZ, RZ ;  /* 0x000000ffff077224 */ /* 0x000fc600078e00ff */
[----:B------:R-:W-:-:S04]  /*00e0*/  SHF.R.S32.HI R0, RZ, 0x4, R0 ;  /* 0x00000004ff007819 */ /* 0x000fc80000011400 */
[----:B------:R-:W-:-:S04]  /*00f0*/  LEA.HI R6, R0, R0, RZ, 0x2 ;  /* 0x0000000000067211 */ /* 0x000fc800078f10ff */
[----:B------:R-:W-:-:S05]  /*0100*/  LOP3.LUT R9, R6, 0xfffffffc, RZ, 0xc0, !PT ;  /* 0xfffffffc06097812 */ /* 0x000fca00078ec0ff */
[----:B------:R-:W-:Y:S02]  /*0110*/  IMAD.IADD R9, R0, 0x1, -R9 ;  /* 0x0000000100097824 */ /* 0x000fe400078e0a09 */
[----:B------:R-:W-:Y:S02]  /*0120*/  IMAD.MOV.U32 R0, RZ, RZ, RZ ;  /* 0x000000ffff007224 */ /* 0x000fe400078e00ff */
[----:B-1----:R-:W-:-:S04]  /*0130*/  IMAD.WIDE R4, R9, 0x4, R4 ;  /* 0x0000000409047825 */ /* 0x002fc800078e0204 */
[----:B------:R-:W2:Y:S04]  /*0140*/  @!P1 LDG.E R0, desc[UR4][R2.64] ;  /* 0x0000000402009981 */ /* 0x000ea8000c1e1900 */
[----:B------:R-:W2:Y:S02]  /*0150*/  @!P1 LDG.E.EL R7, desc[UR4][R4.64] ;  /* 0x0000000404079981 */ /* 0x000ea4000c2e1900 */
[----:B--2---:R-:W-:Y:S01]  /*0160*/  FADD R6, R7, R0 ;  /* 0x0000000007067221 */ /* 0x004fe20000000000 */
[----:B------:R-:W-:-:S04]  /*0170*/  FSETP.GEU.AND P0, PT, R0, -R7, PT ;  /* 0x800000070000720b */ /* 0x000fc80003f0e000 */
[----:B------:R-:W-:Y:S01]  /*0180*/  FSEL R7, R6, RZ, P0 ;  /* 0x000000ff06077208 */ /* 0x000fe20000000000 */
[----:B------:R-:W-:Y:S08]  /*0190*/  @P1 EXIT ;  /* 0x000000000000194d */ /* 0x000ff00003800000 */
[----:B------:R-:W-:Y:S01]  /*01a0*/  STG.E desc[UR4][R2.64], R7 ;  /* 0x0000000702007986 */ /* 0x000fe2000c101904 */
[----:B------:R-:W-:Y:S05]  /*01b0*/  EXIT ;  /* 0x000000000000794d */ /* 0x000fea0003800000 */
.L_x_0:
[----:B------:R-:W-:-:S00]  /*01c0*/  BRA `(.L_x_0) ;  /* 0xfffffffc00fc7947 */ /* 0x000fc0000383ffff */
[----:B------:R-:W-:-:S00]  /*01d0*/  NOP ;  /* 0x0000000000007918 */ /* 0x000fc00000000000 */
        /* <DEDUP_REMOVED lines=10> */
.L_x_1:


//--------------------- .nv.constant0.triton_poi_fused_convolution_relu_21 --------------------------
	.section	.nv.constant0.triton_poi_fused_convolution_relu_21,"a",@progbits
	.sectionflags	@""
	.align	4
.nv.constant0.triton_poi_fused_convolution_relu_21:
	.zero		548
